//
// Generated by NVIDIA NVVM Compiler
//
// Compiler Build ID: CL-36424714
// Cuda compilation tools, release 13.0, V13.0.88
// Based on NVVM 20.0.0
//

.version 9.0
.target sm_100
.address_size 64

	// .globl	_Z11convolutionPKfS0_Pfiiiiii

.visible .entry _Z11convolutionPKfS0_Pfiiiiii(
	.param .u64 .ptr .align 1 _Z11convolutionPKfS0_Pfiiiiii_param_0,
	.param .u64 .ptr .align 1 _Z11convolutionPKfS0_Pfiiiiii_param_1,
	.param .u64 .ptr .align 1 _Z11convolutionPKfS0_Pfiiiiii_param_2,
	.param .u32 _Z11convolutionPKfS0_Pfiiiiii_param_3,
	.param .u32 _Z11convolutionPKfS0_Pfiiiiii_param_4,
	.param .u32 _Z11convolutionPKfS0_Pfiiiiii_param_5,
	.param .u32 _Z11convolutionPKfS0_Pfiiiiii_param_6,
	.param .u32 _Z11convolutionPKfS0_Pfiiiiii_param_7,
	.param .u32 _Z11convolutionPKfS0_Pfiiiiii_param_8
)
{
	.reg .pred 	%p<36>;
	.reg .b32 	%r<50>;
	.reg .b32 	%f<43>;
	.reg .b64 	%rd<39>;

	ld.param.u64 	%rd9, [_Z11convolutionPKfS0_Pfiiiiii_param_0];
	ld.param.u64 	%rd10, [_Z11convolutionPKfS0_Pfiiiiii_param_1];
	ld.param.u64 	%rd8, [_Z11convolutionPKfS0_Pfiiiiii_param_2];
	ld.param.u32 	%r14, [_Z11convolutionPKfS0_Pfiiiiii_param_3];
	ld.param.u32 	%r15, [_Z11convolutionPKfS0_Pfiiiiii_param_4];
	ld.param.u32 	%r16, [_Z11convolutionPKfS0_Pfiiiiii_param_5];
	ld.param.u32 	%r17, [_Z11convolutionPKfS0_Pfiiiiii_param_6];
	ld.param.u32 	%r19, [_Z11convolutionPKfS0_Pfiiiiii_param_7];
	ld.param.u32 	%r18, [_Z11convolutionPKfS0_Pfiiiiii_param_8];
	cvta.to.global.u64 	%rd1, %rd9;
	cvta.to.global.u64 	%rd2, %rd10;
	mov.u32 	%r20, %ntid.y;
	mov.u32 	%r21, %ctaid.y;
	mov.u32 	%r22, %tid.y;
	mad.lo.s32 	%r1, %r20, %r21, %r22;
	mov.u32 	%r23, %ntid.x;
	mov.u32 	%r24, %ctaid.x;
	mov.u32 	%r25, %tid.x;
	mad.lo.s32 	%r2, %r23, %r24, %r25;
	setp.ge.s32 	%p2, %r1, %r19;
	setp.ge.s32 	%p3, %r2, %r18;
	or.pred  	%p4, %p2, %p3;
	@%p4 bra 	$L__BB0_30;
	cvta.to.global.u64 	%rd11, %rd8;
	mad.lo.s32 	%r26, %r18, %r1, %r2;
	mul.wide.s32 	%rd12, %r26, 4;
	add.s64 	%rd3, %rd11, %rd12;
	mov.b32 	%r27, 0;
	st.global.u32 	[%rd3], %r27;
	min.s32 	%r28, %r16, %r17;
	setp.lt.s32 	%p5, %r28, 1;
	@%p5 bra 	$L__BB0_30;
	and.b32  	%r3, %r17, 3;
	and.b32  	%r4, %r17, 2147483644;
	mov.b32 	%r47, 0;
	mov.f32 	%f36, 0f00000000;
	cvt.s64.s32 	%rd34, %r2;
$L__BB0_3:
	setp.lt.u32 	%p6, %r17, 4;
	sub.s32 	%r31, %r1, %r47;
	setp.ge.s32 	%p7, %r31, %r14;
	setp.lt.u32 	%p8, %r1, %r47;
	or.pred  	%p1, %p7, %p8;
	mul.lo.s32 	%r6, %r47, %r17;
	mul.lo.s32 	%r7, %r31, %r15;
	mov.b32 	%r49, 0;
	@%p6 bra 	$L__BB0_18;
	mov.b32 	%r48, 0;
	cvt.u64.u32 	%rd17, %r6;
	cvt.s64.s32 	%rd22, %r7;
$L__BB0_5:
	@%p1 bra 	$L__BB0_8;
	sub.s32 	%r9, %r2, %r48;
	setp.ge.s32 	%p9, %r9, %r15;
	setp.lt.s32 	%p10, %r2, %r48;
	or.pred  	%p11, %p10, %p9;
	@%p11 bra 	$L__BB0_8;
	add.s32 	%r33, %r48, %r6;
	mul.wide.u32 	%rd13, %r33, 4;
	add.s64 	%rd14, %rd2, %rd13;
	ld.global.f32 	%f19, [%rd14];
	add.s32 	%r34, %r9, %r7;
	mul.wide.s32 	%rd15, %r34, 4;
	add.s64 	%rd16, %rd1, %rd15;
	ld.global.f32 	%f20, [%rd16];
	fma.rn.f32 	%f36, %f19, %f20, %f36;
	st.global.f32 	[%rd3], %f36;
$L__BB0_8:
	cvt.s64.s32 	%rd18, %r48;
	add.s64 	%rd19, %rd18, %rd17;
	shl.b64 	%rd20, %rd19, 2;
	add.s64 	%rd4, %rd2, %rd20;
	sub.s64 	%rd23, %rd34, %rd18;
	add.s64 	%rd24, %rd23, %rd22;
	shl.b64 	%rd25, %rd24, 2;
	add.s64 	%rd5, %rd1, %rd25;
	@%p1 bra 	$L__BB0_11;
	not.b32 	%r35, %r48;
	add.s32 	%r36, %r2, %r35;
	setp.ge.s32 	%p12, %r36, %r15;
	setp.le.s32 	%p13, %r2, %r48;
	or.pred  	%p14, %p13, %p12;
	@%p14 bra 	$L__BB0_11;
	ld.global.f32 	%f21, [%rd4+4];
	ld.global.f32 	%f22, [%rd5+-4];
	fma.rn.f32 	%f36, %f21, %f22, %f36;
	st.global.f32 	[%rd3], %f36;
$L__BB0_11:
	@%p1 bra 	$L__BB0_14;
	add.s32 	%r37, %r48, 2;
	sub.s32 	%r38, %r2, %r37;
	setp.ge.s32 	%p15, %r38, %r15;
	setp.lt.s32 	%p16, %r2, %r37;
	or.pred  	%p17, %p16, %p15;
	@%p17 bra 	$L__BB0_14;
	ld.global.f32 	%f23, [%rd4+8];
	ld.global.f32 	%f24, [%rd5+-8];
	fma.rn.f32 	%f36, %f23, %f24, %f36;
	st.global.f32 	[%rd3], %f36;
$L__BB0_14:
	@%p1 bra 	$L__BB0_17;
	add.s32 	%r39, %r48, 3;
	sub.s32 	%r40, %r2, %r39;
	setp.ge.s32 	%p18, %r40, %r15;
	setp.lt.s32 	%p19, %r2, %r39;
	or.pred  	%p20, %p19, %p18;
	@%p20 bra 	$L__BB0_17;
	ld.global.f32 	%f25, [%rd4+12];
	ld.global.f32 	%f26, [%rd5+-12];
	fma.rn.f32 	%f36, %f25, %f26, %f36;
	st.global.f32 	[%rd3], %f36;
$L__BB0_17:
	add.s32 	%r48, %r48, 4;
	setp.ne.s32 	%p21, %r48, %r4;
	mov.u32 	%r49, %r4;
	@%p21 bra 	$L__BB0_5;
$L__BB0_18:
	setp.eq.s32 	%p22, %r3, 0;
	@%p22 bra 	$L__BB0_29;
	@%p1 bra 	$L__BB0_22;
	sub.s32 	%r12, %r2, %r49;
	setp.ge.s32 	%p23, %r12, %r15;
	setp.lt.s32 	%p24, %r2, %r49;
	or.pred  	%p25, %p24, %p23;
	@%p25 bra 	$L__BB0_22;
	add.s32 	%r41, %r49, %r6;
	mul.wide.u32 	%rd26, %r41, 4;
	add.s64 	%rd27, %rd2, %rd26;
	ld.global.f32 	%f27, [%rd27];
	add.s32 	%r42, %r12, %r7;
	mul.wide.s32 	%rd28, %r42, 4;
	add.s64 	%rd29, %rd1, %rd28;
	ld.global.f32 	%f28, [%rd29];
	fma.rn.f32 	%f36, %f27, %f28, %f36;
	st.global.f32 	[%rd3], %f36;
$L__BB0_22:
	setp.eq.s32 	%p26, %r3, 1;
	@%p26 bra 	$L__BB0_29;
	cvt.u64.u32 	%rd30, %r6;
	cvt.u64.u32 	%rd31, %r49;
	add.s64 	%rd32, %rd31, %rd30;
	shl.b64 	%rd33, %rd32, 2;
	add.s64 	%rd6, %rd2, %rd33;
	cvt.s64.s32 	%rd35, %r7;
	sub.s64 	%rd36, %rd34, %rd31;
	add.s64 	%rd37, %rd36, %rd35;
	shl.b64 	%rd38, %rd37, 2;
	add.s64 	%rd7, %rd1, %rd38;
	@%p1 bra 	$L__BB0_26;
	not.b32 	%r43, %r49;
	add.s32 	%r44, %r2, %r43;
	setp.ge.s32 	%p27, %r44, %r15;
	setp.le.s32 	%p28, %r2, %r49;
	or.pred  	%p29, %p28, %p27;
	@%p29 bra 	$L__BB0_26;
	ld.global.f32 	%f29, [%rd6+4];
	ld.global.f32 	%f30, [%rd7+-4];
	fma.rn.f32 	%f36, %f29, %f30, %f36;
	st.global.f32 	[%rd3], %f36;
$L__BB0_26:
	setp.eq.s32 	%p30, %r3, 2;
	or.pred  	%p31, %p30, %p1;
	@%p31 bra 	$L__BB0_29;
	add.s32 	%r45, %r49, 2;
	sub.s32 	%r46, %r2, %r45;
	setp.ge.s32 	%p32, %r46, %r15;
	setp.lt.s32 	%p33, %r2, %r45;
	or.pred  	%p34, %p33, %p32;
	@%p34 bra 	$L__BB0_29;
	ld.global.f32 	%f31, [%rd6+8];
	ld.global.f32 	%f32, [%rd7+-8];
	fma.rn.f32 	%f36, %f31, %f32, %f36;
	st.global.f32 	[%rd3], %f36;
$L__BB0_29:
	add.s32 	%r47, %r47, 1;
	setp.ne.s32 	%p35, %r47, %r16;
	@%p35 bra 	$L__BB0_3;
$L__BB0_30:
	ret;

}


// ===== COMPILED SASS (sm_100) =====

	.target	sm_100

	.elftype	@"ET_EXEC"


//--------------------- .note.nv.tkinfo           --------------------------
	.section	.note.nv.tkinfo,"",@"SHT_NOTE"
	.sectionflags	@"SHF_NOTE_NV_TKINFO"
	.tkinfo
        /*0018*/ 	.word	0x00000002
        /*0030*/ 	.string	""
        /*0030*/ 	.string	"ptxas"
        /*0030*/ 	.string	"Cuda compilation tools, release 13.0, V13.0.88"
        /*0030*/ 	.string	"Build cuda_13.0.r13.0/compiler.36424714_0"
        /*0030*/ 	.string	"-arch sm_100 -m 64 "



//--------------------- .note.nv.cuinfo           --------------------------
	.section	.note.nv.cuinfo,"",@"SHT_NOTE"
	.sectionflags	@"SHF_NOTE_NV_CUINFO"
        /*0018*/ 	.short	0x0002
        /*001a*/ 	.short	0x0064
        /*001c*/ 	.short	0x0082
	.zero		2


//--------------------- .nv.info                  --------------------------
	.section	.nv.info,"",@"SHT_CUDA_INFO"
	.align	4


	//----- nvinfo : EIATTR_REGCOUNT
	.align		4
        /*0000*/ 	.byte	0x04, 0x2f
        /*0002*/ 	.short	(.L_1 - .L_0)
	.align		4
.L_0:
        /*0004*/ 	.word	index@(_Z11convolutionPKfS0_Pfiiiiii)
        /*0008*/ 	.word	0x0000001e


	//----- nvinfo : EIATTR_FRAME_SIZE
	.align		4
.L_1:
        /*000c*/ 	.byte	0x04, 0x11
        /*000e*/ 	.short	(.L_3 - .L_2)
	.align		4
.L_2:
        /*0010*/ 	.word	index@(_Z11convolutionPKfS0_Pfiiiiii)
        /*0014*/ 	.word	0x00000000


	//----- nvinfo : EIATTR_MIN_STACK_SIZE
	.align		4
.L_3:
        /*0018*/ 	.byte	0x04, 0x12
        /*001a*/ 	.short	(.L_5 - .L_4)
	.align		4
.L_4:
        /*001c*/ 	.word	index@(_Z11convolutionPKfS0_Pfiiiiii)
        /*0020*/ 	.word	0x00000000
.L_5:


//--------------------- .nv.compat                --------------------------
	.section	.nv.compat,"",@"SHT_CUDA_COMPAT_INFO"
	.align	4
        /*0000*/ 	.byte	0x02, 0x09, 0x00, 0x00, 0x02, 0x02, 0x01, 0x00, 0x02, 0x05, 0x05, 0x00, 0x03, 0x07, 0x01, 0x01
        /*0010*/ 	.byte	0x02, 0x03, 0x00, 0x00, 0x02, 0x06, 0x01, 0x00, 0x04, 0x0b, 0x08, 0x00, 0x09, 0x00, 0x00, 0x00
        /*0020*/ 	.byte	0x00, 0x00, 0x00, 0x00


//--------------------- .nv.info._Z11convolutionPKfS0_Pfiiiiii --------------------------
	.section	.nv.info._Z11convolutionPKfS0_Pfiiiiii,"",@"SHT_CUDA_INFO"
	.sectionflags	@""
	.align	4


	//----- nvinfo : EIATTR_CUDA_API_VERSION
	.align		4
        /*0000*/ 	.byte	0x04, 0x37
        /*0002*/ 	.short	(.L_7 - .L_6)
.L_6:
        /*0004*/ 	.word	0x00000082


	//----- nvinfo : EIATTR_KPARAM_INFO
	.align		4
.L_7:
        /*0008*/ 	.byte	0x04, 0x17
        /*000a*/ 	.short	(.L_9 - .L_8)
.L_8:
        /*000c*/ 	.word	0x00000000
        /*0010*/ 	.short	0x0008
        /*0012*/ 	.short	0x002c
        /*0014*/ 	.byte	0x00, 0xf0, 0x11, 0x00


	//----- nvinfo : EIATTR_KPARAM_INFO
	.align		4
.L_9:
        /*0018*/ 	.byte	0x04, 0x17
        /*001a*/ 	.short	(.L_11 - .L_10)
.L_10:
        /*001c*/ 	.word	0x00000000
        /*0020*/ 	.short	0x0007
        /*0022*/ 	.short	0x0028
        /*0024*/ 	.byte	0x00, 0xf0, 0x11, 0x00


	//----- nvinfo : EIATTR_KPARAM_INFO
	.align		4
.L_11:
        /*0028*/ 	.byte	0x04, 0x17
        /*002a*/ 	.short	(.L_13 - .L_12)
.L_12:
        /*002c*/ 	.word	0x00000000
        /*0030*/ 	.short	0x0006
        /*0032*/ 	.short	0x0024
        /*0034*/ 	.byte	0x00, 0xf0, 0x11, 0x00


	//----- nvinfo : EIATTR_KPARAM_INFO
	.align		4
.L_13:
        /*0038*/ 	.byte	0x04, 0x17
        /*003a*/ 	.short	(.L_15 - .L_14)
.L_14:
        /*003c*/ 	.word	0x00000000
        /*0040*/ 	.short	0x0005
        /*0042*/ 	.short	0x0020
        /*0044*/ 	.byte	0x00, 0xf0, 0x11, 0x00


	//----- nvinfo : EIATTR_KPARAM_INFO
	.align		4
.L_15:
        /*0048*/ 	.byte	0x04, 0x17
        /*004a*/ 	.short	(.L_17 - .L_16)
.L_16:
        /*004c*/ 	.word	0x00000000
        /*0050*/ 	.short	0x0004
        /*0052*/ 	.short	0x001c
        /*0054*/ 	.byte	0x00, 0xf0, 0x11, 0x00


	//----- nvinfo : EIATTR_KPARAM_INFO
	.align		4
.L_17:
        /*0058*/ 	.byte	0x04, 0x17
        /*005a*/ 	.short	(.L_19 - .L_18)
.L_18:
        /*005c*/ 	.word	0x00000000
        /*0060*/ 	.short	0x0003
        /*0062*/ 	.short	0x0018
        /*0064*/ 	.byte	0x00, 0xf0, 0x11, 0x00


	//----- nvinfo : EIATTR_KPARAM_INFO
	.align		4
.L_19:
        /*0068*/ 	.byte	0x04, 0x17
        /*006a*/ 	.short	(.L_21 - .L_20)
.L_20:
        /*006c*/ 	.word	0x00000000
        /*0070*/ 	.short	0x0002
        /*0072*/ 	.short	0x0010
        /*0074*/ 	.byte	0x00, 0xf5, 0x21, 0x00


	//----- nvinfo : EIATTR_KPARAM_INFO
	.align		4
.L_21:
        /*0078*/ 	.byte	0x04, 0x17
        /*007a*/ 	.short	(.L_23 - .L_22)
.L_22:
        /*007c*/ 	.word	0x00000000
        /*0080*/ 	.short	0x0001
        /*0082*/ 	.short	0x0008
        /*0084*/ 	.byte	0x00, 0xf5, 0x21, 0x00


	//----- nvinfo : EIATTR_KPARAM_INFO
	.align		4
.L_23:
        /*0088*/ 	.byte	0x04, 0x17
        /*008a*/ 	.short	(.L_25 - .L_24)
.L_24:
        /*008c*/ 	.word	0x00000000
        /*0090*/ 	.short	0x0000
        /*0092*/ 	.short	0x0000
        /*0094*/ 	.byte	0x00, 0xf5, 0x21, 0x00


	//----- nvinfo : EIATTR_SPARSE_MMA_MASK
	.align		4
.L_25:
        /*0098*/ 	.byte	0x03, 0x50
        /*009a*/ 	.short	0x0000


	//----- nvinfo : EIATTR_MAXREG_COUNT
	.align		4
        /*009c*/ 	.byte	0x03, 0x1b
        /*009e*/ 	.short	0x00ff


	//----- nvinfo : EIATTR_MERCURY_ISA_VERSION
	.align		4
        /*00a0*/ 	.byte	0x03, 0x5f
        /*00a2*/ 	.short	0x0101


	//----- nvinfo : EIATTR_VRC_CTA_INIT_COUNT
	.align		4
        /*00a4*/ 	.byte	0x02, 0x4a
	.zero		1
	.zero		1


	//----- nvinfo : EIATTR_EXIT_INSTR_OFFSETS
	.align		4
        /*00a8*/ 	.byte	0x04, 0x1c
        /*00aa*/ 	.short	(.L_27 - .L_26)


	//   ....[0]....
.L_26:
        /*00ac*/ 	.word	0x000000c0


	//   ....[1]....
        /*00b0*/ 	.word	0x00000150


	//   ....[2]....
        /*00b4*/ 	.word	0x000009d0


	//----- nvinfo : EIATTR_CRS_STACK_SIZE
	.align		4
.L_27:
        /*00b8*/ 	.byte	0x04, 0x1e
        /*00ba*/ 	.short	(.L_29 - .L_28)
.L_28:
        /*00bc*/ 	.word	0x00000000


	//----- nvinfo : EIATTR_CBANK_PARAM_SIZE
	.align		4
.L_29:
        /*00c0*/ 	.byte	0x03, 0x19
        /*00c2*/ 	.short	0x0030


	//----- nvinfo : EIATTR_PARAM_CBANK
	.align		4
        /*00c4*/ 	.byte	0x04, 0x0a
        /*00c6*/ 	.short	(.L_31 - .L_30)
	.align		4
.L_30:
        /*00c8*/ 	.word	index@(.nv.constant0._Z11convolutionPKfS0_Pfiiiiii)
        /*00cc*/ 	.short	0x0380
        /*00ce*/ 	.short	0x0030


	//----- nvinfo : EIATTR_SW_WAR
	.align		4
.L_31:
        /*00d0*/ 	.byte	0x04, 0x36
        /*00d2*/ 	.short	(.L_33 - .L_32)
.L_32:
        /*00d4*/ 	.word	0x00000008
.L_33:


//--------------------- .nv.callgraph             --------------------------
	.section	.nv.callgraph,"",@"SHT_CUDA_CALLGRAPH"
	.align	4
	.sectionentsize	8
	.align		4
        /*0000*/ 	.word	0x00000000
	.align		4
        /*0004*/ 	.word	0xffffffff
	.align		4
        /*0008*/ 	.word	0x00000000
	.align		4
        /*000c*/ 	.word	0xfffffffe
	.align		4
        /*0010*/ 	.word	0x00000000
	.align		4
        /*0014*/ 	.word	0xfffffffd
	.align		4
        /*0018*/ 	.word	0x00000000
	.align		4
        /*001c*/ 	.word	0xfffffffc


//--------------------- .text._Z11convolutionPKfS0_Pfiiiiii --------------------------
	.section	.text._Z11convolutionPKfS0_Pfiiiiii,"ax",@progbits
	.align	128
        .global         _Z11convolutionPKfS0_Pfiiiiii
        .type           _Z11convolutionPKfS0_Pfiiiiii,@function
        .size           _Z11convolutionPKfS0_Pfiiiiii,(.L_x_10 - _Z11convolutionPKfS0_Pfiiiiii)
        .other          _Z11convolutionPKfS0_Pfiiiiii,@"STO_CUDA_ENTRY STV_DEFAULT"
_Z11convolutionPKfS0_Pfiiiiii:
.text._Z11convolutionPKfS0_Pfiiiiii:
[----:B------:R-:W-:Y:S01]  /*0000*/  LDC R1, c[0x0][0x37c] ;  /* 0x0000df00ff017b82 */ /* 0x000fe20000000800 */
[----:B------:R-:W0:Y:S01]  /*0010*/  S2R R0, SR_CTAID.X ;  /* 0x0000000000007919 */ /* 0x000e220000002500 */
[----:B------:R-:W1:Y:S01]  /*0020*/  LDCU UR4, c[0x0][0x364] ;  /* 0x00006c80ff0477ac */ /* 0x000e620008000800 */
[----:B------:R-:W0:Y:S01]  /*0030*/  S2R R3, SR_TID.X ;  /* 0x0000000000037919 */ /* 0x000e220000002100 */
[----:B------:R-:W0:Y:S01]  /*0040*/  LDCU UR5, c[0x0][0x360] ;  /* 0x00006c00ff0577ac */ /* 0x000e220008000800 */
[----:B------:R-:W1:Y:S01]  /*0050*/  S2R R17, SR_CTAID.Y ;  /* 0x0000000000117919 */ /* 0x000e620000002600 */
[----:B------:R-:W2:Y:S01]  /*0060*/  LDCU.64 UR8, c[0x0][0x3a8] ;  /* 0x00007500ff0877ac */ /* 0x000ea20008000a00 */
[----:B------:R-:W1:Y:S01]  /*0070*/  S2R R2, SR_TID.Y ;  /* 0x0000000000027919 */ /* 0x000e620000002200 */
[----:B0-----:R-:W-:-:S05]  /*0080*/  IMAD R0, R0, UR5, R3 ;  /* 0x0000000500007c24 */ /* 0x001fca000f8e0203 */
[----:B--2---:R-:W-:Y:S01]  /*0090*/  ISETP.GE.AND P0, PT, R0, UR9, PT ;  /* 0x0000000900007c0c */ /* 0x004fe2000bf06270 */
[----:B-1----:R-:W-:-:S05]  /*00a0*/  IMAD R17, R17, UR4, R2 ;  /* 0x0000000411117c24 */ /* 0x002fca000f8e0202 */
[----:B------:R-:W-:-:S13]  /*00b0*/  ISETP.GE.OR P0, PT, R17, UR8, P0 ;  /* 0x0000000811007c0c */ /* 0x000fda0008706670 */
[----:B------:R-:W-:Y:S05]  /*00c0*/  @P0 EXIT ;  /* 0x000000000000094d */ /* 0x000fea0003800000 */
[----:B------:R-:W0:Y:S01]  /*00d0*/  LDC.64 R6, c[0x0][0x3a0] ;  /* 0x0000e800ff067b82 */ /* 0x000e220000000a00 */
[----:B------:R-:W1:Y:S01]  /*00e0*/  LDCU.64 UR6, c[0x0][0x358] ;  /* 0x00006b00ff0677ac */ /* 0x000e620008000a00 */
[----:B------:R-:W-:-:S06]  /*00f0*/  IMAD R5, R17, UR9, R0 ;  /* 0x0000000911057c24 */ /* 0x000fcc000f8e0200 */
[----:B------:R-:W2:Y:S01]  /*0100*/  LDC.64 R2, c[0x0][0x390] ;  /* 0x0000e400ff027b82 */ /* 0x000ea20000000a00 */
[----:B0-----:R-:W-:-:S04]  /*0110*/  VIMNMX R4, PT, PT, R6, R7, PT ;  /* 0x0000000706047248 */ /* 0x001fc80003fe0100 */
[----:B------:R-:W-:Y:S01]  /*0120*/  ISETP.GE.AND P0, PT, R4, 0x1, PT ;  /* 0x000000010400780c */ /* 0x000fe20003f06270 */
[----:B--2---:R-:W-:-:S05]  /*0130*/  IMAD.WIDE R2, R5, 0x4, R2 ;  /* 0x0000000405027825 */ /* 0x004fca00078e0202 */
[----:B-1----:R0:W-:Y:S07]  /*0140*/  STG.E desc[UR6][R2.64], RZ ;  /* 0x000000ff02007986 */ /* 0x0021ee000c101906 */
[----:B------:R-:W-:Y:S05]  /*0150*/  @!P0 EXIT ;  /* 0x000000000000894d */ /* 0x000fea0003800000 */
[C---:B------:R-:W-:Y:S01]  /*0160*/  LOP3.LUT R20, R7.reuse, 0x3, RZ, 0xc0, !PT ;  /* 0x0000000307147812 */ /* 0x040fe200078ec0ff */
[----:B------:R-:W-:Y:S01]  /*0170*/  IMAD.MOV.U32 R19, RZ, RZ, RZ ;  /* 0x000000ffff137224 */ /* 0x000fe200078e00ff */
[----:B------:R-:W-:Y:S01]  /*0180*/  LOP3.LUT R16, R7, 0x7ffffffc, RZ, 0xc0, !PT ;  /* 0x7ffffffc07107812 */ /* 0x000fe200078ec0ff */
[----:B------:R-:W-:Y:S01]  /*0190*/  UMOV UR4, URZ ;  /* 0x000000ff00047c82 */ /* 0x000fe20008000000 */
[----:B------:R-:W-:-:S07]  /*01a0*/  SHF.R.S32.HI R18, RZ, 0x1f, R0 ;  /* 0x0000001fff127819 */ /* 0x000fce0000011400 */
.L_x_8:
[----:B-1----:R-:W1:Y:S01]  /*01b0*/  LDCU.64 UR12, c[0x0][0x3a0] ;  /* 0x00007400ff0c77ac */ /* 0x002e620008000a00 */
[C---:B------:R-:W-:Y:S01]  /*01c0*/  VIADD R21, R17.reuse, -UR4 ;  /* 0x8000000411157c36 */ /* 0x040fe20008000000 */
[----:B------:R-:W-:Y:S01]  /*01d0*/  ISETP.GE.U32.AND P0, PT, R17, UR4, PT ;  /* 0x0000000411007c0c */ /* 0x000fe2000bf06070 */
[----:B------:R-:W-:Y:S01]  /*01e0*/  IMAD.MOV.U32 R5, RZ, RZ, RZ ;  /* 0x000000ffff057224 */ /* 0x000fe200078e00ff */
[----:B------:R-:W2:Y:S01]  /*01f0*/  LDCU.64 UR8, c[0x0][0x398] ;  /* 0x00007300ff0877ac */ /* 0x000ea20008000a00 */
[----:B-1----:R-:W-:Y:S02]  /*0200*/  UISETP.GE.U32.AND UP0, UPT, UR13, 0x4, UPT ;  /* 0x000000040d00788c */ /* 0x002fe4000bf06070 */
[----:B------:R-:W-:Y:S02]  /*0210*/  UIMAD UR10, UR4, UR13, URZ ;  /* 0x0000000d040a72a4 */ /* 0x000fe4000f8e02ff */
[----:B------:R-:W-:Y:S01]  /*0220*/  UIADD3 UR4, UPT, UPT, UR4, 0x1, URZ ;  /* 0x0000000104047890 */ /* 0x000fe2000fffe0ff */
[C---:B--2---:R-:W-:Y:S01]  /*0230*/  ISETP.GE.OR P0, PT, R21.reuse, UR8, !P0 ;  /* 0x0000000815007c0c */ /* 0x044fe2000c706670 */
[----:B------:R-:W-:-:S02]  /*0240*/  IMAD R21, R21, UR9, RZ ;  /* 0x0000000915157c24 */ /* 0x000fc4000f8e02ff */
[----:B------:R-:W-:Y:S01]  /*0250*/  UISETP.NE.AND UP1, UPT, UR4, UR12, UPT ;  /* 0x0000000c0400728c */ /* 0x000fe2000bf25270 */
[----:B---3--:R-:W-:Y:S10]  /*0260*/  BRA.U !UP0, `(.L_x_0) ;  /* 0x0000000108fc7547 */ /* 0x008ff4000b800000 */
[----:B------:R-:W1:Y:S01]  /*0270*/  LDC.64 R4, c[0x0][0x380] ;  /* 0x0000e000ff047b82 */ /* 0x000e620000000a00 */
[----:B------:R-:W-:Y:S01]  /*0280*/  SHF.R.S32.HI R25, RZ, 0x1f, R21 ;  /* 0x0000001fff197819 */ /* 0x000fe20000011415 */
[----:B------:R-:W-:Y:S01]  /*0290*/  IMAD.MOV.U32 R23, RZ, RZ, RZ ;  /* 0x000000ffff177224 */ /* 0x000fe200078e00ff */
[----:B------:R-:W2:Y:S05]  /*02a0*/  LDCU UR5, c[0x0][0x39c] ;  /* 0x00007380ff0577ac */ /* 0x000eaa0008000800 */
[----:B------:R-:W3:Y:S08]  /*02b0*/  LDC.64 R6, c[0x0][0x388] ;  /* 0x0000e200ff067b82 */ /* 0x000ef00000000a00 */
[----:B------:R-:W4:Y:S08]  /*02c0*/  LDC.64 R8, c[0x0][0x380] ;  /* 0x0000e000ff087b82 */ /* 0x000f300000000a00 */
[----:B--2---:R-:W0:Y:S02]  /*02d0*/  LDC.64 R10, c[0x0][0x388] ;  /* 0x0000e200ff0a7b82 */ /* 0x004e240000000a00 */
.L_x_3:
[----:B------:R-:W-:Y:S01]  /*02e0*/  LOP3.LUT R13, RZ, R23, RZ, 0x33, !PT ;  /* 0x00000017ff0d7212 */ /* 0x000fe200078e33ff */
[----:B------:R-:W-:Y:S01]  /*02f0*/  UMOV UR9, UR5 ;  /* 0x0000000500097c82 */ /* 0x000fe20008000000 */
[----:B------:R-:W-:Y:S03]  /*0300*/  BSSY.RECONVERGENT B0, `(.L_x_1) ;  /* 0x0000010000007945 */ /* 0x000fe60003800200 */
[----:B------:R-:W-:-:S05]  /*0310*/  IMAD.IADD R13, R0, 0x1, R13 ;  /* 0x00000001000d7824 */ /* 0x000fca00078e020d */
[----:B------:R-:W-:Y:S01]  /*0320*/  ISETP.GE.AND P2, PT, R13, UR9, PT ;  /* 0x000000090d007c0c */ /* 0x000fe2000bf46270 */
[----:B------:R-:W-:-:S12]  /*0330*/  @P0 BRA `(.L_x_2) ;  /* 0x0000000000300947 */ /* 0x000fd80003800000 */
[----:B------:R-:W-:-:S05]  /*0340*/  IMAD.IADD R12, R0, 0x1, -R23 ;  /* 0x00000001000c7824 */ /* 0x000fca00078e0a17 */
[----:B------:R-:W-:-:S04]  /*0350*/  ISETP.GE.AND P1, PT, R12, UR5, PT ;  /* 0x000000050c007c0c */ /* 0x000fc8000bf26270 */
[----:B------:R-:W-:-:S13]  /*0360*/  ISETP.LT.OR P1, PT, R0, R23, P1 ;  /* 0x000000170000720c */ /* 0x000fda0000f21670 */
[----:B------:R-:W-:Y:S05]  /*0370*/  @P1 BRA `(.L_x_2) ;  /* 0x0000000000201947 */ /* 0x000fea0003800000 */
[----:B------:R-:W-:Y:S02]  /*0380*/  VIADD R13, R23, UR10 ;  /* 0x0000000a170d7c36 */ /* 0x000fe40008000000 */
[----:B------:R-:W-:Y:S02]  /*0390*/  IMAD.IADD R15, R21, 0x1, R12 ;  /* 0x00000001150f7824 */ /* 0x000fe400078e020c */
[----:B---3--:R-:W-:-:S04]  /*03a0*/  IMAD.WIDE.U32 R12, R13, 0x4, R6 ;  /* 0x000000040d0c7825 */ /* 0x008fc800078e0006 */
[----:B-1----:R-:W-:Y:S02]  /*03b0*/  IMAD.WIDE R14, R15, 0x4, R4 ;  /* 0x000000040f0e7825 */ /* 0x002fe400078e0204 */
[----:B------:R-:W2:Y:S04]  /*03c0*/  LDG.E R12, desc[UR6][R12.64] ;  /* 0x000000060c0c7981 */ /* 0x000ea8000c1e1900 */
[----:B------:R-:W2:Y:S02]  /*03d0*/  LDG.E R14, desc[UR6][R14.64] ;  /* 0x000000060e0e7981 */ /* 0x000ea4000c1e1900 */
[----:B--2---:R-:W-:-:S05]  /*03e0*/  FFMA R19, R12, R14, R19 ;  /* 0x0000000e0c137223 */ /* 0x004fca0000000013 */
[----:B------:R2:W-:Y:S02]  /*03f0*/  STG.E desc[UR6][R2.64], R19 ;  /* 0x0000001302007986 */ /* 0x0005e4000c101906 */
.L_x_2:
[----:B------:R-:W-:Y:S05]  /*0400*/  BSYNC.RECONVERGENT B0 ;  /* 0x0000000000007941 */ /* 0x000fea0003800200 */
.L_x_1:
[--C-:B------:R-:W-:Y:S02]  /*0410*/  SHF.R.S32.HI R12, RZ, 0x1f, R23.reuse ;  /* 0x0000001fff0c7819 */ /* 0x100fe40000011417 */
[----:B------:R-:W-:Y:S02]  /*0420*/  IADD3 R13, P1, PT, R23, UR10, RZ ;  /* 0x0000000a170d7c10 */ /* 0x000fe4000ff3e0ff */
[----:B------:R-:W-:Y:S02]  /*0430*/  ISETP.LE.OR P4, PT, R0, R23, P2 ;  /* 0x000000170000720c */ /* 0x000fe40001783670 */
[----:B------:R-:W-:Y:S01]  /*0440*/  IADD3 R15, P2, P3, R21, R0, -R23 ;  /* 0x00000000150f7210 */ /* 0x000fe20007b5e817 */
[--C-:B------:R-:W-:Y:S01]  /*0450*/  IMAD.X R24, RZ, RZ, R12.reuse, P1 ;  /* 0x000000ffff187224 */ /* 0x100fe200008e060c */
[----:B------:R-:W-:Y:S02]  /*0460*/  PLOP3.LUT P1, PT, P0, P4, PT, 0xf8, 0x8f ;  /* 0x00000000008f781c */ /* 0x000fe40000729f70 */
[----:B------:R-:W-:-:S02]  /*0470*/  IADD3.X R22, PT, PT, R25, R18, ~R12, P2, P3 ;  /* 0x0000001219167210 */ /* 0x000fc400017e6c0c */
[----:B0-----:R-:W-:Y:S02]  /*0480*/  LEA R12, P2, R13, R10, 0x2 ;  /* 0x0000000a0d0c7211 */ /* 0x001fe400078410ff */
[----:B----4-:R-:W-:Y:S02]  /*0490*/  LEA R14, P3, R15, R8, 0x2 ;  /* 0x000000080f0e7211 */ /* 0x010fe400078610ff */
[----:B------:R-:W-:Y:S02]  /*04a0*/  LEA.HI.X R13, R13, R11, R24, 0x2, P2 ;  /* 0x0000000b0d0d7211 */ /* 0x000fe400010f1418 */
[----:B------:R-:W-:-:S03]  /*04b0*/  LEA.HI.X R15, R15, R9, R22, 0x2, P3 ;  /* 0x000000090f0f7211 */ /* 0x000fc600018f1416 */
[----:B------:R-:W2:Y:S04]  /*04c0*/  @!P1 LDG.E R22, desc[UR6][R12.64+0x4] ;  /* 0x000004060c169981 */ /* 0x000ea8000c1e1900 */
[----:B------:R-:W2:Y:S01]  /*04d0*/  @!P1 LDG.E R24, desc[UR6][R14.64+-0x4] ;  /* 0xfffffc060e189981 */ /* 0x000ea2000c1e1900 */
[----:B------:R-:W-:Y:S02]  /*04e0*/  VIADD R27, R23, 0x2 ;  /* 0x00000002171b7836 */ /* 0x000fe40000000000 */
[----:B--2---:R-:W-:Y:S02]  /*04f0*/  @!P1 FFMA R19, R22, R24, R19 ;  /* 0x0000001816139223 */ /* 0x004fe40000000013 */
[----:B------:R-:W-:-:S03]  /*0500*/  IMAD.IADD R22, R0, 0x1, -R27 ;  /* 0x0000000100167824 */ /* 0x000fc600078e0a1b */
[----:B------:R0:W-:Y:S02]  /*0510*/  @!P1 STG.E desc[UR6][R2.64], R19 ;  /* 0x0000001302009986 */ /* 0x0001e4000c101906 */
[----:B------:R-:W-:-:S04]  /*0520*/  ISETP.GE.AND P2, PT, R22, UR9, PT ;  /* 0x0000000916007c0c */ /* 0x000fc8000bf46270 */
[----:B------:R-:W-:-:S04]  /*0530*/  ISETP.LT.OR P2, PT, R0, R27, P2 ;  /* 0x0000001b0000720c */ /* 0x000fc80001741670 */
[----:B------:R-:W-:-:S13]  /*0540*/  PLOP3.LUT P2, PT, P0, P2, PT, 0xf8, 0x8f ;  /* 0x00000000008f781c */ /* 0x000fda0000745f70 */
[----:B------:R-:W0:Y:S04]  /*0550*/  @!P2 LDG.E R22, desc[UR6][R12.64+0x8] ;  /* 0x000008060c16a981 */ /* 0x000e28000c1e1900 */
[----:B------:R-:W0:Y:S01]  /*0560*/  @!P2 LDG.E R24, desc[UR6][R14.64+-0x8] ;  /* 0xfffff8060e18a981 */ /* 0x000e22000c1e1900 */
[----:B------:R-:W-:Y:S02]  /*0570*/  VIADD R27, R23, 0x3 ;  /* 0x00000003171b7836 */ /* 0x000fe40000000000 */
[----:B0-----:R-:W-:Y:S02]  /*0580*/  @!P2 FFMA R19, R22, R24, R19 ;  /* 0x000000181613a223 */ /* 0x001fe40000000013 */
        /* <DEDUP_REMOVED lines=8> */
[----:B0-----:R-:W-:-:S05]  /*0610*/  @!P1 FFMA R19, R22, R24, R19 ;  /* 0x0000001816139223 */ /* 0x001fca0000000013 */
[----:B------:R2:W-:Y:S01]  /*0620*/  @!P1 STG.E desc[UR6][R2.64], R19 ;  /* 0x0000001302009986 */ /* 0x0005e2000c101906 */
[----:B------:R-:W-:-:S13]  /*0630*/  ISETP.NE.AND P1, PT, R23, R16, PT ;  /* 0x000000101700720c */ /* 0x000fda0003f25270 */
[----:B--2---:R-:W-:Y:S05]  /*0640*/  @P1 BRA `(.L_x_3) ;  /* 0xfffffffc00241947 */ /* 0x004fea000383ffff */
[----:B-1----:R-:W-:-:S07]  /*0650*/  IMAD.MOV.U32 R5, RZ, RZ, R16 ;  /* 0x000000ffff057224 */ /* 0x002fce00078e0010 */
.L_x_0:
[----:B------:R-:W-:-:S13]  /*0660*/  ISETP.NE.AND P1, PT, R20, RZ, PT ;  /* 0x000000ff1400720c */ /* 0x000fda0003f25270 */
[----:B------:R-:W-:Y:S05]  /*0670*/  @!P1 BRA `(.L_x_4) ;  /* 0x0000000000d09947 */ /* 0x000fea0003800000 */
[----:B------:R-:W-:Y:S01]  /*0680*/  BSSY.RECONVERGENT B0, `(.L_x_5) ;  /* 0x0000011000007945 */ /* 0x000fe20003800200 */
[----:B------:R-:W-:-:S03]  /*0690*/  ISETP.NE.AND P2, PT, R20, 0x1, PT ;  /* 0x000000011400780c */ /* 0x000fc60003f45270 */
[----:B------:R-:W-:Y:S10]  /*06a0*/  @P0 BRA `(.L_x_6) ;  /* 0x0000000000380947 */ /* 0x000ff40003800000 */
[----:B------:R-:W-:-:S05]  /*06b0*/  IMAD.IADD R4, R0, 0x1, -R5 ;  /* 0x0000000100047824 */ /* 0x000fca00078e0a05 */
[----:B------:R-:W-:-:S04]  /*06c0*/  ISETP.GE.AND P1, PT, R4, UR9, PT ;  /* 0x0000000904007c0c */ /* 0x000fc8000bf26270 */
[----:B------:R-:W-:-:S13]  /*06d0*/  ISETP.LT.OR P1, PT, R0, R5, P1 ;  /* 0x000000050000720c */ /* 0x000fda0000f21670 */
[----:B------:R-:W-:Y:S05]  /*06e0*/  @P1 BRA `(.L_x_6) ;  /* 0x0000000000281947 */ /* 0x000fea0003800000 */
[----:B------:R-:W1:Y:S01]  /*06f0*/  LDC.64 R8, c[0x0][0x380] ;  /* 0x0000e000ff087b82 */ /* 0x000e620000000a00 */
[----:B------:R-:W-:Y:S02]  /*0700*/  IMAD.IADD R13, R21, 0x1, R4 ;  /* 0x00000001150d7824 */ /* 0x000fe400078e0204 */
[----:B------:R-:W-:-:S05]  /*0710*/  VIADD R11, R5, UR10 ;  /* 0x0000000a050b7c36 */ /* 0x000fca0008000000 */
[----:B---3--:R-:W2:Y:S01]  /*0720*/  LDC.64 R6, c[0x0][0x388] ;  /* 0x0000e200ff067b82 */ /* 0x008ea20000000a00 */
[----:B-1----:R-:W-:-:S06]  /*0730*/  IMAD.WIDE R8, R13, 0x4, R8 ;  /* 0x000000040d087825 */ /* 0x002fcc00078e0208 */
[----:B------:R-:W3:Y:S01]  /*0740*/  LDG.E R8, desc[UR6][R8.64] ;  /* 0x0000000608087981 */ /* 0x000ee2000c1e1900 */
[----:B--2---:R-:W-:-:S06]  /*0750*/  IMAD.WIDE.U32 R6, R11, 0x4, R6 ;  /* 0x000000040b067825 */ /* 0x004fcc00078e0006 */
[----:B------:R-:W3:Y:S02]  /*0760*/  LDG.E R6, desc[UR6][R6.64] ;  /* 0x0000000606067981 */ /* 0x000ee4000c1e1900 */
[----:B---3--:R-:W-:-:S05]  /*0770*/  FFMA R19, R6, R8, R19 ;  /* 0x0000000806137223 */ /* 0x008fca0000000013 */
[----:B------:R1:W-:Y:S02]  /*0780*/  STG.E desc[UR6][R2.64], R19 ;  /* 0x0000001302007986 */ /* 0x0003e4000c101906 */
.L_x_6:
[----:B------:R-:W-:Y:S05]  /*0790*/  BSYNC.RECONVERGENT B0 ;  /* 0x0000000000007941 */ /* 0x000fea0003800200 */
.L_x_5:
[----:B------:R-:W-:Y:S05]  /*07a0*/  @!P2 BRA `(.L_x_4) ;  /* 0x000000000084a947 */ /* 0x000fea0003800000 */
[----:B------:R-:W2:Y:S01]  /*07b0*/  LDC.64 R8, c[0x0][0x380] ;  /* 0x0000e000ff087b82 */ /* 0x000ea20000000a00 */
[----:B------:R-:W-:Y:S02]  /*07c0*/  LOP3.LUT R11, RZ, R5, RZ, 0x33, !PT ;  /* 0x00000005ff0b7212 */ /* 0x000fe400078e33ff */
[----:B------:R-:W-:-:S03]  /*07d0*/  IADD3 R10, P4, PT, R5, UR10, RZ ;  /* 0x0000000a050a7c10 */ /* 0x000fc6000ff9e0ff */
[C---:B------:R-:W-:Y:S02]  /*07e0*/  IMAD.IADD R11, R0.reuse, 0x1, R11 ;  /* 0x00000001000b7824 */ /* 0x040fe400078e020b */
[----:B---3--:R-:W3:Y:S03]  /*07f0*/  LDC.64 R6, c[0x0][0x388] ;  /* 0x0000e200ff067b82 */ /* 0x008ee60000000a00 */
[----:B------:R-:W-:Y:S02]  /*0800*/  ISETP.GE.AND P1, PT, R11, UR9, PT ;  /* 0x000000090b007c0c */ /* 0x000fe4000bf26270 */
[----:B------:R-:W-:Y:S02]  /*0810*/  SHF.R.S32.HI R11, RZ, 0x1f, R21 ;  /* 0x0000001fff0b7819 */ /* 0x000fe40000011415 */
[----:B------:R-:W-:Y:S02]  /*0820*/  ISETP.LE.OR P1, PT, R0, R5, P1 ;  /* 0x000000050000720c */ /* 0x000fe40000f23670 */
[----:B------:R-:W-:-:S02]  /*0830*/  IADD3 R21, P2, P3, R21, R0, -R5 ;  /* 0x0000000015157210 */ /* 0x000fc40007b5e805 */
[----:B------:R-:W-:Y:S02]  /*0840*/  PLOP3.LUT P1, PT, P0, P1, PT, 0xf8, 0x8f ;  /* 0x00000000008f781c */ /* 0x000fe40000723f70 */
[----:B------:R-:W-:Y:S01]  /*0850*/  IADD3.X R4, PT, PT, R11, -0x1, R18, P2, P3 ;  /* 0xffffffff0b047810 */ /* 0x000fe200017e6412 */
[----:B------:R-:W-:Y:S01]  /*0860*/  IMAD.X R11, RZ, RZ, RZ, P4 ;  /* 0x000000ffff0b7224 */ /* 0x000fe200020e06ff */
[----:B--2---:R-:W-:-:S04]  /*0870*/  LEA R8, P3, R21, R8, 0x2 ;  /* 0x0000000815087211 */ /* 0x004fc800078610ff */
[----:B------:R-:W-:Y:S02]  /*0880*/  LEA.HI.X R9, R21, R9, R4, 0x2, P3 ;  /* 0x0000000915097211 */ /* 0x000fe400018f1404 */
[----:B---3--:R-:W-:-:S04]  /*0890*/  LEA R6, P2, R10, R6, 0x2 ;  /* 0x000000060a067211 */ /* 0x008fc800078410ff */
[----:B------:R-:W-:Y:S02]  /*08a0*/  LEA.HI.X R7, R10, R7, R11, 0x2, P2 ;  /* 0x000000070a077211 */ /* 0x000fe400010f140b */
[----:B------:R-:W1:Y:S04]  /*08b0*/  @!P1 LDG.E R10, desc[UR6][R8.64+-0x4] ;  /* 0xfffffc06080a9981 */ /* 0x000e68000c1e1900 */
[----:B------:R-:W1:Y:S01]  /*08c0*/  @!P1 LDG.E R4, desc[UR6][R6.64+0x4] ;  /* 0x0000040606049981 */ /* 0x000e62000c1e1900 */
[----:B------:R-:W-:Y:S01]  /*08d0*/  VIADD R5, R5, 0x2 ;  /* 0x0000000205057836 */ /* 0x000fe20000000000 */
[----:B------:R-:W-:Y:S01]  /*08e0*/  ISETP.EQ.OR P0, PT, R20, 0x2, P0 ;  /* 0x000000021400780c */ /* 0x000fe20000702670 */
[----:B------:R-:W-:Y:S01]  /*08f0*/  BSSY.RECONVERGENT B0, `(.L_x_4) ;  /* 0x000000c000007945 */ /* 0x000fe20003800200 */
[----:B-1----:R-:W-:Y:S01]  /*0900*/  @!P1 FFMA R19, R4, R10, R19 ;  /* 0x0000000a04139223 */ /* 0x002fe20000000013 */
[----:B------:R-:W-:-:S04]  /*0910*/  IMAD.IADD R4, R0, 0x1, -R5 ;  /* 0x0000000100047824 */ /* 0x000fc800078e0a05 */
[----:B------:R1:W-:Y:S01]  /*0920*/  @!P1 STG.E desc[UR6][R2.64], R19 ;  /* 0x0000001302009986 */ /* 0x0003e2000c101906 */
[----:B------:R-:W-:-:S04]  /*0930*/  ISETP.GE.AND P1, PT, R4, UR9, PT ;  /* 0x0000000904007c0c */ /* 0x000fc8000bf26270 */
[----:B------:R-:W-:-:S04]  /*0940*/  ISETP.LT.OR P1, PT, R0, R5, P1 ;  /* 0x000000050000720c */ /* 0x000fc80000f21670 */
[----:B------:R-:W-:-:S13]  /*0950*/  PLOP3.LUT P0, PT, P0, P1, PT, 0xf8, 0x8f ;  /* 0x00000000008f781c */ /* 0x000fda0000703f70 */
[----:B-1----:R-:W-:Y:S05]  /*0960*/  @P0 BRA `(.L_x_7) ;  /* 0x0000000000100947 */ /* 0x002fea0003800000 */
[----:B------:R-:W2:Y:S04]  /*0970*/  LDG.E R6, desc[UR6][R6.64+0x8] ;  /* 0x0000080606067981 */ /* 0x000ea8000c1e1900 */
[----:B------:R-:W2:Y:S02]  /*0980*/  LDG.E R8, desc[UR6][R8.64+-0x8] ;  /* 0xfffff80608087981 */ /* 0x000ea4000c1e1900 */
[----:B--2---:R-:W-:-:S05]  /*0990*/  FFMA R19, R6, R8, R19 ;  /* 0x0000000806137223 */ /* 0x004fca0000000013 */
[----:B------:R1:W-:Y:S02]  /*09a0*/  STG.E desc[UR6][R2.64], R19 ;  /* 0x0000001302007986 */ /* 0x0003e4000c101906 */
.L_x_7:
[----:B------:R-:W-:Y:S05]  /*09b0*/  BSYNC.RECONVERGENT B0 ;  /* 0x0000000000007941 */ /* 0x000fea0003800200 */
.L_x_4:
[----:B------:R-:W-:Y:S05]  /*09c0*/  BRA.U UP1, `(.L_x_8) ;  /* 0xfffffff501f87547 */ /* 0x000fea000b83ffff */
[----:B------:R-:W-:Y:S05]  /*09d0*/  EXIT ;  /* 0x000000000000794d */ /* 0x000fea0003800000 */
.L_x_9:
[----:B------:R-:W-:-:S00]  /*09e0*/  BRA `(.L_x_9) ;  /* 0xfffffffc00fc7947 */ /* 0x000fc0000383ffff */
[----:B------:R-:W-:-:S00]  /*09f0*/  NOP ;  /* 0x0000000000007918 */ /* 0x000fc00000000000 */
        /* <DEDUP_REMOVED lines=8> */
.L_x_10:


//--------------------- .nv.shared.reserved.0     --------------------------
	.section	.nv.shared.reserved.0,"aw",@nobits
	.weak		__nv_reservedSMEM_offset_0_alias
	.size		__nv_reservedSMEM_offset_0_alias, 0, 64
	.other		__nv_reservedSMEM_offset_0_alias,@"STO_CUDA_RESERVED_SHARED STV_DEFAULT"
__nv_reservedSMEM_offset_0_alias:
	.zero		0
	.zero		64


//--------------------- .nv.constant0._Z11convolutionPKfS0_Pfiiiiii --------------------------
	.section	.nv.constant0._Z11convolutionPKfS0_Pfiiiiii,"a",@progbits
	.sectionflags	@""
	.align	4
.nv.constant0._Z11convolutionPKfS0_Pfiiiiii:
	.zero		944


//--------------------- SYMBOLS --------------------------

	.type		.nv.reservedSmem.offset0,@object
	.size		.nv.reservedSmem.offset0,0x4
